//
// Generated by NVIDIA NVVM Compiler
//
// Compiler Build ID: CL-36424714
// Cuda compilation tools, release 13.0, V13.0.88
// Based on NVVM 20.0.0
//

.version 9.0
.target sm_100
.address_size 64

	// .globl	_Z6MatMulPKfS0_Pf
// _ZZ6MatMulPKfS0_PfE2As has been demoted
// _ZZ6MatMulPKfS0_PfE2Bs has been demoted

.visible .entry _Z6MatMulPKfS0_Pf(
	.param .u64 .ptr .align 1 _Z6MatMulPKfS0_Pf_param_0,
	.param .u64 .ptr .align 1 _Z6MatMulPKfS0_Pf_param_1,
	.param .u64 .ptr .align 1 _Z6MatMulPKfS0_Pf_param_2
)
{
	.reg .pred 	%p<2>;
	.reg .b32 	%r<33>;
	.reg .b32 	%f<102>;
	.reg .b64 	%rd<13>;
	// demoted variable
	.shared .align 4 .b8 _ZZ6MatMulPKfS0_PfE2As[4096];
	// demoted variable
	.shared .align 4 .b8 _ZZ6MatMulPKfS0_PfE2Bs[4096];
	ld.param.u64 	%rd4, [_Z6MatMulPKfS0_Pf_param_0];
	ld.param.u64 	%rd5, [_Z6MatMulPKfS0_Pf_param_1];
	ld.param.u64 	%rd3, [_Z6MatMulPKfS0_Pf_param_2];
	cvta.to.global.u64 	%rd1, %rd5;
	cvta.to.global.u64 	%rd2, %rd4;
	mov.u32 	%r15, %ctaid.x;
	mov.u32 	%r16, %ctaid.y;
	mov.u32 	%r17, %tid.x;
	mov.u32 	%r18, %tid.y;
	mov.u32 	%r19, %ntid.y;
	mad.lo.s32 	%r20, %r16, %r19, %r18;
	mov.u32 	%r21, %ntid.x;
	mul.lo.s32 	%r1, %r15, %r21;
	shl.b32 	%r22, %r20, 10;
	or.b32  	%r2, %r17, %r22;
	shl.b32 	%r23, %r18, 7;
	mov.u32 	%r24, _ZZ6MatMulPKfS0_PfE2As;
	add.s32 	%r3, %r24, %r23;
	shl.b32 	%r25, %r17, 2;
	add.s32 	%r4, %r3, %r25;
	shl.b32 	%r26, %r18, 10;
	mov.u32 	%r27, _ZZ6MatMulPKfS0_PfE2Bs;
	add.s32 	%r6, %r27, %r25;
	add.s32 	%r5, %r6, %r23;
	add.s32 	%r28, %r17, %r1;
	add.s32 	%r31, %r28, %r26;
	mov.f32 	%f101, 0f00000000;
	mov.b32 	%r32, 0;
	mov.u32 	%r30, %r2;
$L__BB0_1:
	mul.wide.s32 	%rd6, %r31, 4;
	add.s64 	%rd7, %rd1, %rd6;
	mul.wide.u32 	%rd8, %r30, 4;
	add.s64 	%rd9, %rd2, %rd8;
	ld.global.f32 	%f4, [%rd9];
	st.shared.f32 	[%r4], %f4;
	ld.global.f32 	%f5, [%rd7];
	st.shared.f32 	[%r5], %f5;
	bar.sync 	0;
	ld.shared.f32 	%f6, [%r3];
	ld.shared.f32 	%f7, [%r6];
	fma.rn.f32 	%f8, %f6, %f7, %f101;
	ld.shared.f32 	%f9, [%r3+4];
	ld.shared.f32 	%f10, [%r6+128];
	fma.rn.f32 	%f11, %f9, %f10, %f8;
	ld.shared.f32 	%f12, [%r3+8];
	ld.shared.f32 	%f13, [%r6+256];
	fma.rn.f32 	%f14, %f12, %f13, %f11;
	ld.shared.f32 	%f15, [%r3+12];
	ld.shared.f32 	%f16, [%r6+384];
	fma.rn.f32 	%f17, %f15, %f16, %f14;
	ld.shared.f32 	%f18, [%r3+16];
	ld.shared.f32 	%f19, [%r6+512];
	fma.rn.f32 	%f20, %f18, %f19, %f17;
	ld.shared.f32 	%f21, [%r3+20];
	ld.shared.f32 	%f22, [%r6+640];
	fma.rn.f32 	%f23, %f21, %f22, %f20;
	ld.shared.f32 	%f24, [%r3+24];
	ld.shared.f32 	%f25, [%r6+768];
	fma.rn.f32 	%f26, %f24, %f25, %f23;
	ld.shared.f32 	%f27, [%r3+28];
	ld.shared.f32 	%f28, [%r6+896];
	fma.rn.f32 	%f29, %f27, %f28, %f26;
	ld.shared.f32 	%f30, [%r3+32];
	ld.shared.f32 	%f31, [%r6+1024];
	fma.rn.f32 	%f32, %f30, %f31, %f29;
	ld.shared.f32 	%f33, [%r3+36];
	ld.shared.f32 	%f34, [%r6+1152];
	fma.rn.f32 	%f35, %f33, %f34, %f32;
	ld.shared.f32 	%f36, [%r3+40];
	ld.shared.f32 	%f37, [%r6+1280];
	fma.rn.f32 	%f38, %f36, %f37, %f35;
	ld.shared.f32 	%f39, [%r3+44];
	ld.shared.f32 	%f40, [%r6+1408];
	fma.rn.f32 	%f41, %f39, %f40, %f38;
	ld.shared.f32 	%f42, [%r3+48];
	ld.shared.f32 	%f43, [%r6+1536];
	fma.rn.f32 	%f44, %f42, %f43, %f41;
	ld.shared.f32 	%f45, [%r3+52];
	ld.shared.f32 	%f46, [%r6+1664];
	fma.rn.f32 	%f47, %f45, %f46, %f44;
	ld.shared.f32 	%f48, [%r3+56];
	ld.shared.f32 	%f49, [%r6+1792];
	fma.rn.f32 	%f50, %f48, %f49, %f47;
	ld.shared.f32 	%f51, [%r3+60];
	ld.shared.f32 	%f52, [%r6+1920];
	fma.rn.f32 	%f53, %f51, %f52, %f50;
	ld.shared.f32 	%f54, [%r3+64];
	ld.shared.f32 	%f55, [%r6+2048];
	fma.rn.f32 	%f56, %f54, %f55, %f53;
	ld.shared.f32 	%f57, [%r3+68];
	ld.shared.f32 	%f58, [%r6+2176];
	fma.rn.f32 	%f59, %f57, %f58, %f56;
	ld.shared.f32 	%f60, [%r3+72];
	ld.shared.f32 	%f61, [%r6+2304];
	fma.rn.f32 	%f62, %f60, %f61, %f59;
	ld.shared.f32 	%f63, [%r3+76];
	ld.shared.f32 	%f64, [%r6+2432];
	fma.rn.f32 	%f65, %f63, %f64, %f62;
	ld.shared.f32 	%f66, [%r3+80];
	ld.shared.f32 	%f67, [%r6+2560];
	fma.rn.f32 	%f68, %f66, %f67, %f65;
	ld.shared.f32 	%f69, [%r3+84];
	ld.shared.f32 	%f70, [%r6+2688];
	fma.rn.f32 	%f71, %f69, %f70, %f68;
	ld.shared.f32 	%f72, [%r3+88];
	ld.shared.f32 	%f73, [%r6+2816];
	fma.rn.f32 	%f74, %f72, %f73, %f71;
	ld.shared.f32 	%f75, [%r3+92];
	ld.shared.f32 	%f76, [%r6+2944];
	fma.rn.f32 	%f77, %f75, %f76, %f74;
	ld.shared.f32 	%f78, [%r3+96];
	ld.shared.f32 	%f79, [%r6+3072];
	fma.rn.f32 	%f80, %f78, %f79, %f77;
	ld.shared.f32 	%f81, [%r3+100];
	ld.shared.f32 	%f82, [%r6+3200];
	fma.rn.f32 	%f83, %f81, %f82, %f80;
	ld.shared.f32 	%f84, [%r3+104];
	ld.shared.f32 	%f85, [%r6+3328];
	fma.rn.f32 	%f86, %f84, %f85, %f83;
	ld.shared.f32 	%f87, [%r3+108];
	ld.shared.f32 	%f88, [%r6+3456];
	fma.rn.f32 	%f89, %f87, %f88, %f86;
	ld.shared.f32 	%f90, [%r3+112];
	ld.shared.f32 	%f91, [%r6+3584];
	fma.rn.f32 	%f92, %f90, %f91, %f89;
	ld.shared.f32 	%f93, [%r3+116];
	ld.shared.f32 	%f94, [%r6+3712];
	fma.rn.f32 	%f95, %f93, %f94, %f92;
	ld.shared.f32 	%f96, [%r3+120];
	ld.shared.f32 	%f97, [%r6+3840];
	fma.rn.f32 	%f98, %f96, %f97, %f95;
	ld.shared.f32 	%f99, [%r3+124];
	ld.shared.f32 	%f100, [%r6+3968];
	fma.rn.f32 	%f101, %f99, %f100, %f98;
	bar.sync 	0;
	add.s32 	%r32, %r32, 1;
	add.s32 	%r31, %r31, 32768;
	add.s32 	%r30, %r30, 32;
	setp.ne.s32 	%p1, %r32, 32;
	@%p1 bra 	$L__BB0_1;
	cvta.to.global.u64 	%rd10, %rd3;
	add.s32 	%r29, %r2, %r1;
	mul.wide.s32 	%rd11, %r29, 4;
	add.s64 	%rd12, %rd10, %rd11;
	st.global.f32 	[%rd12], %f101;
	ret;

}


// ===== COMPILED SASS (sm_100) =====

	.target	sm_100

	.elftype	@"ET_EXEC"


//--------------------- .note.nv.tkinfo           --------------------------
	.section	.note.nv.tkinfo,"",@"SHT_NOTE"
	.sectionflags	@"SHF_NOTE_NV_TKINFO"
	.tkinfo
        /*0018*/ 	.word	0x00000002
        /*0030*/ 	.string	""
        /*0030*/ 	.string	"ptxas"
        /*0030*/ 	.string	"Cuda compilation tools, release 13.0, V13.0.88"
        /*0030*/ 	.string	"Build cuda_13.0.r13.0/compiler.36424714_0"
        /*0030*/ 	.string	"-arch sm_100 -m 64 "



//--------------------- .note.nv.cuinfo           --------------------------
	.section	.note.nv.cuinfo,"",@"SHT_NOTE"
	.sectionflags	@"SHF_NOTE_NV_CUINFO"
        /*0018*/ 	.short	0x0002
        /*001a*/ 	.short	0x0064
        /*001c*/ 	.short	0x0082
	.zero		2


//--------------------- .nv.info                  --------------------------
	.section	.nv.info,"",@"SHT_CUDA_INFO"
	.align	4


	//----- nvinfo : EIATTR_REGCOUNT
	.align		4
        /*0000*/ 	.byte	0x04, 0x2f
        /*0002*/ 	.short	(.L_1 - .L_0)
	.align		4
.L_0:
        /*0004*/ 	.word	index@(_Z6MatMulPKfS0_Pf)
        /*0008*/ 	.word	0x00000020


	//----- nvinfo : EIATTR_FRAME_SIZE
	.align		4
.L_1:
        /*000c*/ 	.byte	0x04, 0x11
        /*000e*/ 	.short	(.L_3 - .L_2)
	.align		4
.L_2:
        /*0010*/ 	.word	index@(_Z6MatMulPKfS0_Pf)
        /*0014*/ 	.word	0x00000000


	//----- nvinfo : EIATTR_MIN_STACK_SIZE
	.align		4
.L_3:
        /*0018*/ 	.byte	0x04, 0x12
        /*001a*/ 	.short	(.L_5 - .L_4)
	.align		4
.L_4:
        /*001c*/ 	.word	index@(_Z6MatMulPKfS0_Pf)
        /*0020*/ 	.word	0x00000000
.L_5:


//--------------------- .nv.compat                --------------------------
	.section	.nv.compat,"",@"SHT_CUDA_COMPAT_INFO"
	.align	4
        /*0000*/ 	.byte	0x02, 0x09, 0x00, 0x00, 0x02, 0x02, 0x01, 0x00, 0x02, 0x05, 0x05, 0x00, 0x03, 0x07, 0x01, 0x01
        /*0010*/ 	.byte	0x02, 0x03, 0x00, 0x00, 0x02, 0x06, 0x01, 0x00, 0x04, 0x0b, 0x08, 0x00, 0x09, 0x00, 0x00, 0x00
        /*0020*/ 	.byte	0x00, 0x00, 0x00, 0x00


//--------------------- .nv.info._Z6MatMulPKfS0_Pf --------------------------
	.section	.nv.info._Z6MatMulPKfS0_Pf,"",@"SHT_CUDA_INFO"
	.sectionflags	@""
	.align	4


	//----- nvinfo : EIATTR_CUDA_API_VERSION
	.align		4
        /*0000*/ 	.byte	0x04, 0x37
        /*0002*/ 	.short	(.L_7 - .L_6)
.L_6:
        /*0004*/ 	.word	0x00000082


	//----- nvinfo : EIATTR_KPARAM_INFO
	.align		4
.L_7:
        /*0008*/ 	.byte	0x04, 0x17
        /*000a*/ 	.short	(.L_9 - .L_8)
.L_8:
        /*000c*/ 	.word	0x00000000
        /*0010*/ 	.short	0x0002
        /*0012*/ 	.short	0x0010
        /*0014*/ 	.byte	0x00, 0xf5, 0x21, 0x00


	//----- nvinfo : EIATTR_KPARAM_INFO
	.align		4
.L_9:
        /*0018*/ 	.byte	0x04, 0x17
        /*001a*/ 	.short	(.L_11 - .L_10)
.L_10:
        /*001c*/ 	.word	0x00000000
        /*0020*/ 	.short	0x0001
        /*0022*/ 	.short	0x0008
        /*0024*/ 	.byte	0x00, 0xf5, 0x21, 0x00


	//----- nvinfo : EIATTR_KPARAM_INFO
	.align		4
.L_11:
        /*0028*/ 	.byte	0x04, 0x17
        /*002a*/ 	.short	(.L_13 - .L_12)
.L_12:
        /*002c*/ 	.word	0x00000000
        /*0030*/ 	.short	0x0000
        /*0032*/ 	.short	0x0000
        /*0034*/ 	.byte	0x00, 0xf5, 0x21, 0x00


	//----- nvinfo : EIATTR_SPARSE_MMA_MASK
	.align		4
.L_13:
        /*0038*/ 	.byte	0x03, 0x50
        /*003a*/ 	.short	0x0000


	//----- nvinfo : EIATTR_MAXREG_COUNT
	.align		4
        /*003c*/ 	.byte	0x03, 0x1b
        /*003e*/ 	.short	0x00ff


	//----- nvinfo : EIATTR_NUM_BARRIERS
	.align		4
        /*0040*/ 	.byte	0x02, 0x4c
        /*0042*/ 	.byte	0x01
	.zero		1


	//----- nvinfo : EIATTR_MERCURY_ISA_VERSION
	.align		4
        /*0044*/ 	.byte	0x03, 0x5f
        /*0046*/ 	.short	0x0101


	//----- nvinfo : EIATTR_VRC_CTA_INIT_COUNT
	.align		4
        /*0048*/ 	.byte	0x02, 0x4a
	.zero		1
	.zero		1


	//----- nvinfo : EIATTR_EXIT_INSTR_OFFSETS
	.align		4
        /*004c*/ 	.byte	0x04, 0x1c
        /*004e*/ 	.short	(.L_15 - .L_14)


	//   ....[0]....
.L_14:
        /*0050*/ 	.word	0x00000750


	//----- nvinfo : EIATTR_CBANK_PARAM_SIZE
	.align		4
.L_15:
        /*0054*/ 	.byte	0x03, 0x19
        /*0056*/ 	.short	0x0018


	//----- nvinfo : EIATTR_PARAM_CBANK
	.align		4
        /*0058*/ 	.byte	0x04, 0x0a
        /*005a*/ 	.short	(.L_17 - .L_16)
	.align		4
.L_16:
        /*005c*/ 	.word	index@(.nv.constant0._Z6MatMulPKfS0_Pf)
        /*0060*/ 	.short	0x0380
        /*0062*/ 	.short	0x0018


	//----- nvinfo : EIATTR_SW_WAR
	.align		4
.L_17:
        /*0064*/ 	.byte	0x04, 0x36
        /*0066*/ 	.short	(.L_19 - .L_18)
.L_18:
        /*0068*/ 	.word	0x00000008
.L_19:


//--------------------- .nv.callgraph             --------------------------
	.section	.nv.callgraph,"",@"SHT_CUDA_CALLGRAPH"
	.align	4
	.sectionentsize	8
	.align		4
        /*0000*/ 	.word	0x00000000
	.align		4
        /*0004*/ 	.word	0xffffffff
	.align		4
        /*0008*/ 	.word	0x00000000
	.align		4
        /*000c*/ 	.word	0xfffffffe
	.align		4
        /*0010*/ 	.word	0x00000000
	.align		4
        /*0014*/ 	.word	0xfffffffd
	.align		4
        /*0018*/ 	.word	0x00000000
	.align		4
        /*001c*/ 	.word	0xfffffffc


//--------------------- .text._Z6MatMulPKfS0_Pf   --------------------------
	.section	.text._Z6MatMulPKfS0_Pf,"ax",@progbits
	.align	128
        .global         _Z6MatMulPKfS0_Pf
        .type           _Z6MatMulPKfS0_Pf,@function
        .size           _Z6MatMulPKfS0_Pf,(.L_x_2 - _Z6MatMulPKfS0_Pf)
        .other          _Z6MatMulPKfS0_Pf,@"STO_CUDA_ENTRY STV_DEFAULT"
_Z6MatMulPKfS0_Pf:
.text._Z6MatMulPKfS0_Pf:
[----:B------:R-:W-:Y:S01]  /*0000*/  LDC R1, c[0x0][0x37c] ;  /* 0x0000df00ff017b82 */ /* 0x000fe20000000800 */
[----:B------:R-:W0:Y:S07]  /*0010*/  S2R R4, SR_TID.Y ;  /* 0x0000000000047919 */ /* 0x000e2e0000002200 */
[----:B------:R-:W0:Y:S01]  /*0020*/  S2UR UR9, SR_CTAID.Y ;  /* 0x00000000000979c3 */ /* 0x000e220000002600 */
[----:B------:R-:W-:Y:S01]  /*0030*/  UMOV UR4, 0x400 ;  /* 0x0000040000047882 */ /* 0x000fe20000000000 */
[----:B------:R-:W-:Y:S01]  /*0040*/  HFMA2 R23, -RZ, RZ, 0, 0 ;  /* 0x00000000ff177431 */ /* 0x000fe200000001ff */
[----:B------:R-:W1:Y:S01]  /*0050*/  S2R R5, SR_TID.X ;  /* 0x0000000000057919 */ /* 0x000e620000002100 */
[----:B------:R-:W-:Y:S01]  /*0060*/  UIADD3 UR6, UPT, UPT, UR4, 0x1000, URZ ;  /* 0x0000100004067890 */ /* 0x000fe2000fffe0ff */
[----:B------:R-:W2:Y:S03]  /*0070*/  LDCU.64 UR10, c[0x0][0x358] ;  /* 0x00006b00ff0a77ac */ /* 0x000ea60008000a00 */
[----:B------:R-:W0:Y:S01]  /*0080*/  LDC R3, c[0x0][0x364] ;  /* 0x0000d900ff037b82 */ /* 0x000e220000000800 */
[----:B------:R-:W3:Y:S07]  /*0090*/  LDCU UR8, c[0x0][0x360] ;  /* 0x00006c00ff0877ac */ /* 0x000eee0008000800 */
[----:B------:R-:W3:Y:S08]  /*00a0*/  S2UR UR5, SR_CTAID.X ;  /* 0x00000000000579c3 */ /* 0x000ef00000002500 */
[----:B------:R-:W4:Y:S08]  /*00b0*/  S2UR UR7, SR_CgaCtaId ;  /* 0x00000000000779c3 */ /* 0x000f300000008800 */
[----:B------:R-:W2:Y:S01]  /*00c0*/  LDC.64 R16, c[0x0][0x380] ;  /* 0x0000e000ff107b82 */ /* 0x000ea20000000a00 */
[----:B0-----:R-:W-:-:S05]  /*00d0*/  IMAD R0, R3, UR9, R4 ;  /* 0x0000000903007c24 */ /* 0x001fca000f8e0204 */
[----:B------:R-:W-:Y:S02]  /*00e0*/  SHF.L.U32 R0, R0, 0xa, RZ ;  /* 0x0000000a00007819 */ /* 0x000fe400000006ff */
[----:B------:R-:W0:Y:S01]  /*00f0*/  LDC.64 R18, c[0x0][0x388] ;  /* 0x0000e200ff127b82 */ /* 0x000e220000000a00 */
[----:B---3--:R-:W-:Y:S01]  /*0100*/  UIMAD UR5, UR5, UR8, URZ ;  /* 0x00000008050572a4 */ /* 0x008fe2000f8e02ff */
[----:B-1----:R-:W-:-:S04]  /*0110*/  LOP3.LUT R7, R5, R0, RZ, 0xfc, !PT ;  /* 0x0000000005077212 */ /* 0x002fc800078efcff */
[----:B------:R-:W-:Y:S01]  /*0120*/  MOV R0, R7 ;  /* 0x0000000700007202 */ /* 0x000fe20000000f00 */
[----:B----4-:R-:W-:Y:S01]  /*0130*/  ULEA UR4, UR7, UR4, 0x18 ;  /* 0x0000000407047291 */ /* 0x010fe2000f8ec0ff */
[----:B------:R-:W-:Y:S01]  /*0140*/  IADD3 R3, PT, PT, R5, UR5, RZ ;  /* 0x0000000505037c10 */ /* 0x000fe2000fffe0ff */
[----:B------:R-:W-:-:S03]  /*0150*/  ULEA UR6, UR7, UR6, 0x18 ;  /* 0x0000000607067291 */ /* 0x000fc6000f8ec0ff */
[C---:B------:R-:W-:Y:S02]  /*0160*/  LEA R3, R4.reuse, R3, 0xa ;  /* 0x0000000304037211 */ /* 0x040fe400078e50ff */
[C---:B------:R-:W-:Y:S01]  /*0170*/  LEA R6, R4.reuse, UR4, 0x7 ;  /* 0x0000000404067c11 */ /* 0x040fe2000f8e38ff */
[----:B------:R-:W-:Y:S01]  /*0180*/  UMOV UR4, URZ ;  /* 0x000000ff00047c82 */ /* 0x000fe20008000000 */
[C---:B------:R-:W-:Y:S02]  /*0190*/  LEA R2, R5.reuse, UR6, 0x2 ;  /* 0x0000000605027c11 */ /* 0x040fe4000f8e10ff */
[----:B------:R-:W-:Y:S02]  /*01a0*/  LEA R5, R5, R6, 0x2 ;  /* 0x0000000605057211 */ /* 0x000fe400078e10ff */
[----:B--2---:R-:W-:-:S07]  /*01b0*/  LEA R4, R4, R2, 0x7 ;  /* 0x0000000204047211 */ /* 0x004fce00078e38ff */
.L_x_0:
[----:B------:R-:W-:-:S04]  /*01c0*/  IMAD.WIDE.U32 R8, R0, 0x4, R16 ;  /* 0x0000000400087825 */ /* 0x000fc800078e0010 */
[C---:B0-----:R-:W-:Y:S01]  /*01d0*/  IMAD.WIDE R24, R3.reuse, 0x4, R18 ;  /* 0x0000000403187825 */ /* 0x041fe200078e0212 */
[----:B------:R-:W2:Y:S05]  /*01e0*/  LDG.E R26, desc[UR10][R8.64] ;  /* 0x0000000a081a7981 */ /* 0x000eaa000c1e1900 */
[----:B------:R-:W3:Y:S01]  /*01f0*/  LDG.E R25, desc[UR10][R24.64] ;  /* 0x0000000a18197981 */ /* 0x000ee2000c1e1900 */
[----:B------:R-:W-:Y:S01]  /*0200*/  UIADD3 UR4, UPT, UPT, UR4, 0x1, URZ ;  /* 0x0000000104047890 */ /* 0x000fe2000fffe0ff */
[----:B------:R-:W-:Y:S02]  /*0210*/  IADD3 R0, PT, PT, R0, 0x20, RZ ;  /* 0x0000002000007810 */ /* 0x000fe40007ffe0ff */
[----:B------:R-:W-:Y:S01]  /*0220*/  IADD3 R3, PT, PT, R3, 0x8000, RZ ;  /* 0x0000800003037810 */ /* 0x000fe20007ffe0ff */
[----:B------:R-:W-:Y:S01]  /*0230*/  UISETP.NE.AND UP0, UPT, UR4, 0x20, UPT ;  /* 0x000000200400788c */ /* 0x000fe2000bf05270 */
[----:B--2---:R-:W-:Y:S04]  /*0240*/  STS [R5], R26 ;  /* 0x0000001a05007388 */ /* 0x004fe80000000800 */
[----:B---3--:R-:W-:Y:S01]  /*0250*/  STS [R4], R25 ;  /* 0x0000001904007388 */ /* 0x008fe20000000800 */
[----:B------:R-:W-:Y:S06]  /*0260*/  BAR.SYNC.DEFER_BLOCKING 0x0 ;  /* 0x0000000000007b1d */ /* 0x000fec0000010000 */
[----:B------:R-:W-:Y:S04]  /*0270*/  LDS R28, [R2] ;  /* 0x00000000021c7984 */ /* 0x000fe80000000800 */
[----:B------:R-:W0:Y:S04]  /*0280*/  LDS.128 R12, [R6] ;  /* 0x00000000060c7984 */ /* 0x000e280000000c00 */
[----:B------:R-:W1:Y:S04]  /*0290*/  LDS R29, [R2+0x80] ;  /* 0x00008000021d7984 */ /* 0x000e680000000800 */
[----:B------:R-:W2:Y:S04]  /*02a0*/  LDS R27, [R2+0x100] ;  /* 0x00010000021b7984 */ /* 0x000ea80000000800 */
[----:B------:R-:W3:Y:S04]  /*02b0*/  LDS R20, [R2+0x180] ;  /* 0x0001800002147984 */ /* 0x000ee80000000800 */
[----:B------:R-:W-:Y:S04]  /*02c0*/  LDS R21, [R2+0x200] ;  /* 0x0002000002157984 */ /* 0x000fe80000000800 */
[----:B------:R-:W4:Y:S04]  /*02d0*/  LDS.128 R8, [R6+0x10] ;  /* 0x0000100006087984 */ /* 0x000f280000000c00 */
[----:B------:R-:W5:Y:S04]  /*02e0*/  LDS R22, [R2+0x280] ;  /* 0x0002800002167984 */ /* 0x000f680000000800 */
[----:B------:R-:W5:Y:S04]  /*02f0*/  LDS R25, [R2+0x300] ;  /* 0x0003000002197984 */ /* 0x000f680000000800 */
[----:B------:R-:W5:Y:S04]  /*0300*/  LDS R24, [R2+0x380] ;  /* 0x0003800002187984 */ /* 0x000f680000000800 */
[----:B------:R-:W-:Y:S01]  /*0310*/  LDS R26, [R2+0x580] ;  /* 0x00058000021a7984 */ /* 0x000fe20000000800 */
[----:B0-----:R-:W-:-:S03]  /*0320*/  FFMA R12, R12, R28, R23 ;  /* 0x0000001c0c0c7223 */ /* 0x001fc60000000017 */
[----:B------:R-:W-:Y:S01]  /*0330*/  LDS R23, [R2+0x400] ;  /* 0x0004000002177984 */ /* 0x000fe20000000800 */
[----:B-1----:R-:W-:-:S04]  /*0340*/  FFMA R12, R29, R13, R12 ;  /* 0x0000000d1d0c7223 */ /* 0x002fc8000000000c */
[----:B--2---:R-:W-:-:S04]  /*0350*/  FFMA R27, R27, R14, R12 ;  /* 0x0000000e1b1b7223 */ /* 0x004fc8000000000c */
[----:B---3--:R-:W-:Y:S02]  /*0360*/  FFMA R27, R20, R15, R27 ;  /* 0x0000000f141b7223 */ /* 0x008fe4000000001b */
[----:B------:R-:W0:Y:S04]  /*0370*/  LDS.128 R12, [R6+0x20] ;  /* 0x00002000060c7984 */ /* 0x000e280000000c00 */
[----:B------:R-:W1:Y:S01]  /*0380*/  LDS R20, [R2+0x480] ;  /* 0x0004800002147984 */ /* 0x000e620000000800 */
[----:B----4-:R-:W-:-:S03]  /*0390*/  FFMA R27, R8, R21, R27 ;  /* 0x00000015081b7223 */ /* 0x010fc6000000001b */
[----:B------:R-:W2:Y:S01]  /*03a0*/  LDS R21, [R2+0x500] ;  /* 0x0005000002157984 */ /* 0x000ea20000000800 */
[----:B-----5:R-:W-:-:S04]  /*03b0*/  FFMA R22, R22, R9, R27 ;  /* 0x0000000916167223 */ /* 0x020fc8000000001b */
[----:B------:R-:W-:Y:S02]  /*03c0*/  FFMA R25, R25, R10, R22 ;  /* 0x0000000a19197223 */ /* 0x000fe40000000016 */
[----:B------:R-:W-:Y:S02]  /*03d0*/  LDS R22, [R2+0x680] ;  /* 0x0006800002167984 */ /* 0x000fe40000000800 */
[----:B------:R-:W-:Y:S02]  /*03e0*/  FFMA R27, R24, R11, R25 ;  /* 0x0000000b181b7223 */ /* 0x000fe40000000019 */
[----:B------:R-:W-:Y:S04]  /*03f0*/  LDS R25, [R2+0x600] ;  /* 0x0006000002197984 */ /* 0x000fe80000000800 */
[----:B------:R-:W3:Y:S04]  /*0400*/  LDS.128 R8, [R6+0x30] ;  /* 0x0000300006087984 */ /* 0x000ee80000000c00 */
[----:B------:R-:W-:Y:S01]  /*0410*/  LDS R24, [R2+0x780] ;  /* 0x0007800002187984 */ /* 0x000fe20000000800 */
[----:B0-----:R-:W-:-:S03]  /*0420*/  FFMA R27, R12, R23, R27 ;  /* 0x000000170c1b7223 */ /* 0x001fc6000000001b */
[----:B------:R-:W0:Y:S01]  /*0430*/  LDS R23, [R2+0x700] ;  /* 0x0007000002177984 */ /* 0x000e220000000800 */
[----:B-1----:R-:W-:-:S04]  /*0440*/  FFMA R20, R20, R13, R27 ;  /* 0x0000000d14147223 */ /* 0x002fc8000000001b */
[----:B--2---:R-:W-:Y:S02]  /*0450*/  FFMA R21, R21, R14, R20 ;  /* 0x0000000e15157223 */ /* 0x004fe40000000014 */
[----:B------:R-:W-:Y:S02]  /*0460*/  LDS R20, [R2+0x880] ;  /* 0x0008800002147984 */ /* 0x000fe40000000800 */
[----:B------:R-:W-:Y:S02]  /*0470*/  FFMA R27, R26, R15, R21 ;  /* 0x0000000f1a1b7223 */ /* 0x000fe40000000015 */
[----:B------:R-:W-:Y:S04]  /*0480*/  LDS R21, [R2+0x800] ;  /* 0x0008000002157984 */ /* 0x000fe80000000800 */
[----:B------:R-:W1:Y:S04]  /*0490*/  LDS.128 R12, [R6+0x40] ;  /* 0x00004000060c7984 */ /* 0x000e680000000c00 */
[----:B------:R-:W-:Y:S01]  /*04a0*/  LDS R26, [R2+0x980] ;  /* 0x00098000021a7984 */ /* 0x000fe20000000800 */
[----:B---3--:R-:W-:-:S03]  /*04b0*/  FFMA R27, R8, R25, R27 ;  /* 0x00000019081b7223 */ /* 0x008fc6000000001b */
[----:B------:R-:W2:Y:S01]  /*04c0*/  LDS R25, [R2+0x900] ;  /* 0x0009000002197984 */ /* 0x000ea20000000800 */
[----:B------:R-:W-:-:S04]  /*04d0*/  FFMA R22, R22, R9, R27 ;  /* 0x0000000916167223 */ /* 0x000fc8000000001b */
[----:B0-----:R-:W-:Y:S02]  /*04e0*/  FFMA R23, R23, R10, R22 ;  /* 0x0000000a17177223 */ /* 0x001fe40000000016 */
[----:B------:R-:W-:Y:S02]  /*04f0*/  LDS R22, [R2+0xa80] ;  /* 0x000a800002167984 */ /* 0x000fe40000000800 */
[----:B------:R-:W-:Y:S02]  /*0500*/  FFMA R27, R24, R11, R23 ;  /* 0x0000000b181b7223 */ /* 0x000fe40000000017 */
[----:B------:R-:W-:Y:S04]  /*0510*/  LDS R23, [R2+0xa00] ;  /* 0x000a000002177984 */ /* 0x000fe80000000800 */
[----:B------:R-:W0:Y:S04]  /*0520*/  LDS.128 R8, [R6+0x50] ;  /* 0x0000500006087984 */ /* 0x000e280000000c00 */
[----:B------:R-:W-:Y:S01]  /*0530*/  LDS R24, [R2+0xc80] ;  /* 0x000c800002187984 */ /* 0x000fe20000000800 */
[----:B-1----:R-:W-:-:S03]  /*0540*/  FFMA R27, R12, R21, R27 ;  /* 0x000000150c1b7223 */ /* 0x002fc6000000001b */
[----:B------:R-:W1:Y:S01]  /*0550*/  LDS R21, [R2+0xb00] ;  /* 0x000b000002157984 */ /* 0x000e620000000800 */
[----:B------:R-:W-:-:S03]  /*0560*/  FFMA R12, R20, R13, R27 ;  /* 0x0000000d140c7223 */ /* 0x000fc6000000001b */
[----:B------:R-:W3:Y:S01]  /*0570*/  LDS R20, [R2+0xb80] ;  /* 0x000b800002147984 */ /* 0x000ee20000000800 */
[----:B--2---:R-:W-:-:S04]  /*0580*/  FFMA R25, R25, R14, R12 ;  /* 0x0000000e19197223 */ /* 0x004fc8000000000c */
[----:B------:R-:W-:Y:S02]  /*0590*/  FFMA R27, R26, R15, R25 ;  /* 0x0000000f1a1b7223 */ /* 0x000fe40000000019 */
[----:B------:R-:W-:Y:S04]  /*05a0*/  LDS R25, [R2+0xc00] ;  /* 0x000c000002197984 */ /* 0x000fe80000000800 */
[----:B------:R-:W2:Y:S01]  /*05b0*/  LDS.128 R12, [R6+0x60] ;  /* 0x00006000060c7984 */ /* 0x000ea20000000c00 */
[----:B0-----:R-:W-:-:S04]  /*05c0*/  FFMA R23, R8, R23, R27 ;  /* 0x0000001708177223 */ /* 0x001fc8000000001b */
[----:B------:R-:W-:Y:S02]  /*05d0*/  FFMA R22, R22, R9, R23 ;  /* 0x0000000916167223 */ /* 0x000fe40000000017 */
[----:B------:R-:W0:Y:S02]  /*05e0*/  LDS R23, [R2+0xd00] ;  /* 0x000d000002177984 */ /* 0x000e240000000800 */
[----:B-1----:R-:W-:Y:S02]  /*05f0*/  FFMA R21, R21, R10, R22 ;  /* 0x0000000a15157223 */ /* 0x002fe40000000016 */
[----:B------:R-:W1:Y:S02]  /*0600*/  LDS R22, [R2+0xd80] ;  /* 0x000d800002167984 */ /* 0x000e640000000800 */
[----:B---3--:R-:W-:Y:S02]  /*0610*/  FFMA R27, R20, R11, R21 ;  /* 0x0000000b141b7223 */ /* 0x008fe40000000015 */
[----:B------:R-:W-:Y:S04]  /*0620*/  LDS R21, [R2+0xe00] ;  /* 0x000e000002157984 */ /* 0x000fe80000000800 */
[----:B------:R-:W3:Y:S04]  /*0630*/  LDS.128 R8, [R6+0x70] ;  /* 0x0000700006087984 */ /* 0x000ee80000000c00 */
[----:B------:R-:W4:Y:S01]  /*0640*/  LDS R20, [R2+0xe80] ;  /* 0x000e800002147984 */ /* 0x000f220000000800 */
[----:B--2---:R-:W-:-:S03]  /*0650*/  FFMA R27, R12, R25, R27 ;  /* 0x000000190c1b7223 */ /* 0x004fc6000000001b */
[----:B------:R-:W2:Y:S01]  /*0660*/  LDS R25, [R2+0xf00] ;  /* 0x000f000002197984 */ /* 0x000ea20000000800 */
[----:B------:R-:W-:-:S03]  /*0670*/  FFMA R24, R24, R13, R27 ;  /* 0x0000000d18187223 */ /* 0x000fc6000000001b */
[----:B------:R-:W5:Y:S01]  /*0680*/  LDS R12, [R2+0xf80] ;  /* 0x000f8000020c7984 */ /* 0x000f620000000800 */
[----:B0-----:R-:W-:-:S04]  /*0690*/  FFMA R23, R23, R14, R24 ;  /* 0x0000000e17177223 */ /* 0x001fc80000000018 */
[----:B-1----:R-:W-:-:S04]  /*06a0*/  FFMA R15, R22, R15, R23 ;  /* 0x0000000f160f7223 */ /* 0x002fc80000000017 */
[----:B---3--:R-:W-:-:S04]  /*06b0*/  FFMA R15, R8, R21, R15 ;  /* 0x00000015080f7223 */ /* 0x008fc8000000000f */
[----:B----4-:R-:W-:-:S04]  /*06c0*/  FFMA R20, R20, R9, R15 ;  /* 0x0000000914147223 */ /* 0x010fc8000000000f */
[----:B--2---:R-:W-:-:S04]  /*06d0*/  FFMA R25, R25, R10, R20 ;  /* 0x0000000a19197223 */ /* 0x004fc80000000014 */
[----:B-----5:R-:W-:Y:S01]  /*06e0*/  FFMA R23, R12, R11, R25 ;  /* 0x0000000b0c177223 */ /* 0x020fe20000000019 */
[----:B------:R-:W-:Y:S06]  /*06f0*/  BAR.SYNC.DEFER_BLOCKING 0x0 ;  /* 0x0000000000007b1d */ /* 0x000fec0000010000 */
[----:B------:R-:W-:Y:S05]  /*0700*/  BRA.U UP0, `(.L_x_0) ;  /* 0xfffffff900ac7547 */ /* 0x000fea000b83ffff */
[----:B------:R-:W0:Y:S01]  /*0710*/  LDC.64 R2, c[0x0][0x390] ;  /* 0x0000e400ff027b82 */ /* 0x000e220000000a00 */
[----:B------:R-:W-:-:S05]  /*0720*/  IADD3 R7, PT, PT, R7, UR5, RZ ;  /* 0x0000000507077c10 */ /* 0x000fca000fffe0ff */
[----:B0-----:R-:W-:-:S05]  /*0730*/  IMAD.WIDE R2, R7, 0x4, R2 ;  /* 0x0000000407027825 */ /* 0x001fca00078e0202 */
[----:B------:R-:W-:Y:S01]  /*0740*/  STG.E desc[UR10][R2.64], R23 ;  /* 0x0000001702007986 */ /* 0x000fe2000c10190a */
[----:B------:R-:W-:Y:S05]  /*0750*/  EXIT ;  /* 0x000000000000794d */ /* 0x000fea0003800000 */
.L_x_1:
[----:B------:R-:W-:-:S00]  /*0760*/  BRA `(.L_x_1) ;  /* 0xfffffffc00fc7947 */ /* 0x000fc0000383ffff */
[----:B------:R-:W-:-:S00]  /*0770*/  NOP ;  /* 0x0000000000007918 */ /* 0x000fc00000000000 */
        /* <DEDUP_REMOVED lines=8> */
.L_x_2:


//--------------------- .nv.shared._Z6MatMulPKfS0_Pf --------------------------
	.section	.nv.shared._Z6MatMulPKfS0_Pf,"aw",@nobits
	.sectionflags	@""
	.align	4
.nv.shared._Z6MatMulPKfS0_Pf:
	.zero		9216


//--------------------- .nv.shared.reserved.0     --------------------------
	.section	.nv.shared.reserved.0,"aw",@nobits
	.weak		__nv_reservedSMEM_offset_0_alias
	.size		__nv_reservedSMEM_offset_0_alias, 0, 64
	.other		__nv_reservedSMEM_offset_0_alias,@"STO_CUDA_RESERVED_SHARED STV_DEFAULT"
__nv_reservedSMEM_offset_0_alias:
	.zero		0
	.zero		64


//--------------------- .nv.constant0._Z6MatMulPKfS0_Pf --------------------------
	.section	.nv.constant0._Z6MatMulPKfS0_Pf,"a",@progbits
	.sectionflags	@""
	.align	4
.nv.constant0._Z6MatMulPKfS0_Pf:
	.zero		920


//--------------------- SYMBOLS --------------------------

	.type		.nv.reservedSmem.offset0,@object
	.size		.nv.reservedSmem.offset0,0x4
	.type		.nv.reservedSmem.cap,@object
	.size		.nv.reservedSmem.cap,0x4
